//
// Generated by NVIDIA NVVM Compiler
//
// Compiler Build ID: CL-36424714
// Cuda compilation tools, release 13.0, V13.0.88
// Based on NVVM 20.0.0
//

.version 9.0
.target sm_100
.address_size 64

	// .globl	_Z10mtxEncryptPfS_S_i

.visible .entry _Z10mtxEncryptPfS_S_i(
	.param .u64 .ptr .align 1 _Z10mtxEncryptPfS_S_i_param_0,
	.param .u64 .ptr .align 1 _Z10mtxEncryptPfS_S_i_param_1,
	.param .u64 .ptr .align 1 _Z10mtxEncryptPfS_S_i_param_2,
	.param .u32 _Z10mtxEncryptPfS_S_i_param_3
)
{
	.reg .pred 	%p<10>;
	.reg .b32 	%r<66>;
	.reg .b32 	%f<69>;
	.reg .b64 	%rd<65>;

	ld.param.u64 	%rd10, [_Z10mtxEncryptPfS_S_i_param_0];
	ld.param.u64 	%rd11, [_Z10mtxEncryptPfS_S_i_param_1];
	ld.param.u64 	%rd9, [_Z10mtxEncryptPfS_S_i_param_2];
	ld.param.u32 	%r37, [_Z10mtxEncryptPfS_S_i_param_3];
	cvta.to.global.u64 	%rd1, %rd11;
	cvta.to.global.u64 	%rd2, %rd10;
	mov.u32 	%r1, %tid.x;
	mov.u32 	%r2, %tid.y;
	setp.lt.s32 	%p1, %r37, 1;
	mov.f32 	%f68, 0f00000000;
	@%p1 bra 	$L__BB0_12;
	mul.lo.s32 	%r3, %r37, %r2;
	and.b32  	%r4, %r37, 7;
	setp.lt.u32 	%p2, %r37, 8;
	mov.f32 	%f68, 0f00000000;
	mov.b32 	%r64, 0;
	@%p2 bra 	$L__BB0_4;
	and.b32  	%r64, %r37, 2147483640;
	neg.s32 	%r62, %r64;
	add.s32 	%r61, %r1, %r37;
	shl.b32 	%r8, %r37, 3;
	shl.b32 	%r39, %r37, 1;
	add.s32 	%r60, %r1, %r39;
	mad.lo.s32 	%r59, %r37, 3, %r1;
	shl.b32 	%r40, %r37, 2;
	add.s32 	%r58, %r1, %r40;
	mad.lo.s32 	%r57, %r37, 5, %r1;
	mad.lo.s32 	%r56, %r37, 6, %r1;
	mad.lo.s32 	%r55, %r37, 7, %r1;
	mul.wide.u32 	%rd12, %r1, 4;
	add.s64 	%rd64, %rd1, %rd12;
	mul.wide.u32 	%rd13, %r3, 4;
	add.s64 	%rd14, %rd13, %rd2;
	add.s64 	%rd63, %rd14, 16;
	mov.f32 	%f68, 0f00000000;
	mul.wide.u32 	%rd29, %r8, 4;
$L__BB0_3:
	.pragma "nounroll";
	ld.global.f32 	%f17, [%rd63+-16];
	ld.global.f32 	%f18, [%rd64];
	fma.rn.f32 	%f19, %f17, %f18, %f68;
	ld.global.f32 	%f20, [%rd63+-12];
	mul.wide.u32 	%rd15, %r61, 4;
	add.s64 	%rd16, %rd1, %rd15;
	ld.global.f32 	%f21, [%rd16];
	fma.rn.f32 	%f22, %f20, %f21, %f19;
	ld.global.f32 	%f23, [%rd63+-8];
	mul.wide.u32 	%rd17, %r60, 4;
	add.s64 	%rd18, %rd1, %rd17;
	ld.global.f32 	%f24, [%rd18];
	fma.rn.f32 	%f25, %f23, %f24, %f22;
	ld.global.f32 	%f26, [%rd63+-4];
	mul.wide.u32 	%rd19, %r59, 4;
	add.s64 	%rd20, %rd1, %rd19;
	ld.global.f32 	%f27, [%rd20];
	fma.rn.f32 	%f28, %f26, %f27, %f25;
	ld.global.f32 	%f29, [%rd63];
	mul.wide.u32 	%rd21, %r58, 4;
	add.s64 	%rd22, %rd1, %rd21;
	ld.global.f32 	%f30, [%rd22];
	fma.rn.f32 	%f31, %f29, %f30, %f28;
	ld.global.f32 	%f32, [%rd63+4];
	mul.wide.u32 	%rd23, %r57, 4;
	add.s64 	%rd24, %rd1, %rd23;
	ld.global.f32 	%f33, [%rd24];
	fma.rn.f32 	%f34, %f32, %f33, %f31;
	ld.global.f32 	%f35, [%rd63+8];
	mul.wide.u32 	%rd25, %r56, 4;
	add.s64 	%rd26, %rd1, %rd25;
	ld.global.f32 	%f36, [%rd26];
	fma.rn.f32 	%f37, %f35, %f36, %f34;
	ld.global.f32 	%f38, [%rd63+12];
	mul.wide.u32 	%rd27, %r55, 4;
	add.s64 	%rd28, %rd1, %rd27;
	ld.global.f32 	%f39, [%rd28];
	fma.rn.f32 	%f68, %f38, %f39, %f37;
	add.s32 	%r62, %r62, 8;
	add.s32 	%r61, %r61, %r8;
	add.s32 	%r60, %r60, %r8;
	add.s32 	%r59, %r59, %r8;
	add.s32 	%r58, %r58, %r8;
	add.s32 	%r57, %r57, %r8;
	add.s32 	%r56, %r56, %r8;
	add.s32 	%r55, %r55, %r8;
	add.s64 	%rd64, %rd64, %rd29;
	add.s64 	%rd63, %rd63, 32;
	setp.ne.s32 	%p3, %r62, 0;
	@%p3 bra 	$L__BB0_3;
$L__BB0_4:
	setp.eq.s32 	%p4, %r4, 0;
	@%p4 bra 	$L__BB0_12;
	and.b32  	%r32, %r37, 3;
	setp.lt.u32 	%p5, %r4, 4;
	@%p5 bra 	$L__BB0_7;
	add.s32 	%r41, %r64, %r3;
	mul.wide.u32 	%rd30, %r41, 4;
	add.s64 	%rd31, %rd2, %rd30;
	ld.global.f32 	%f41, [%rd31];
	mad.lo.s32 	%r42, %r64, %r37, %r1;
	mul.wide.u32 	%rd32, %r42, 4;
	add.s64 	%rd33, %rd1, %rd32;
	ld.global.f32 	%f42, [%rd33];
	fma.rn.f32 	%f43, %f41, %f42, %f68;
	cvt.u64.u32 	%rd34, %r3;
	cvt.u64.u32 	%rd35, %r64;
	add.s64 	%rd36, %rd35, %rd34;
	shl.b64 	%rd37, %rd36, 2;
	add.s64 	%rd38, %rd2, %rd37;
	ld.global.f32 	%f44, [%rd38+4];
	add.s32 	%r43, %r42, %r37;
	mul.wide.u32 	%rd39, %r43, 4;
	add.s64 	%rd40, %rd1, %rd39;
	ld.global.f32 	%f45, [%rd40];
	fma.rn.f32 	%f46, %f44, %f45, %f43;
	ld.global.f32 	%f47, [%rd38+8];
	add.s32 	%r44, %r43, %r37;
	mul.wide.u32 	%rd41, %r44, 4;
	add.s64 	%rd42, %rd1, %rd41;
	ld.global.f32 	%f48, [%rd42];
	fma.rn.f32 	%f49, %f47, %f48, %f46;
	ld.global.f32 	%f50, [%rd38+12];
	add.s32 	%r45, %r44, %r37;
	mul.wide.u32 	%rd43, %r45, 4;
	add.s64 	%rd44, %rd1, %rd43;
	ld.global.f32 	%f51, [%rd44];
	fma.rn.f32 	%f68, %f50, %f51, %f49;
	add.s32 	%r64, %r64, 4;
$L__BB0_7:
	setp.eq.s32 	%p6, %r32, 0;
	@%p6 bra 	$L__BB0_12;
	setp.eq.s32 	%p7, %r32, 1;
	@%p7 bra 	$L__BB0_10;
	add.s32 	%r46, %r64, %r3;
	mul.wide.u32 	%rd45, %r46, 4;
	add.s64 	%rd46, %rd2, %rd45;
	ld.global.f32 	%f53, [%rd46];
	mad.lo.s32 	%r47, %r64, %r37, %r1;
	mul.wide.u32 	%rd47, %r47, 4;
	add.s64 	%rd48, %rd1, %rd47;
	ld.global.f32 	%f54, [%rd48];
	fma.rn.f32 	%f55, %f53, %f54, %f68;
	cvt.u64.u32 	%rd49, %r3;
	cvt.u64.u32 	%rd50, %r64;
	add.s64 	%rd51, %rd50, %rd49;
	shl.b64 	%rd52, %rd51, 2;
	add.s64 	%rd53, %rd2, %rd52;
	ld.global.f32 	%f56, [%rd53+4];
	add.s32 	%r48, %r47, %r37;
	mul.wide.u32 	%rd54, %r48, 4;
	add.s64 	%rd55, %rd1, %rd54;
	ld.global.f32 	%f57, [%rd55];
	fma.rn.f32 	%f68, %f56, %f57, %f55;
	add.s32 	%r64, %r64, 2;
$L__BB0_10:
	and.b32  	%r49, %r37, 1;
	setp.eq.b32 	%p8, %r49, 1;
	not.pred 	%p9, %p8;
	@%p9 bra 	$L__BB0_12;
	add.s32 	%r50, %r64, %r3;
	mul.wide.u32 	%rd56, %r50, 4;
	add.s64 	%rd57, %rd2, %rd56;
	ld.global.f32 	%f58, [%rd57];
	mad.lo.s32 	%r51, %r64, %r37, %r1;
	mul.wide.u32 	%rd58, %r51, 4;
	add.s64 	%rd59, %rd1, %rd58;
	ld.global.f32 	%f59, [%rd59];
	fma.rn.f32 	%f68, %f58, %f59, %f68;
$L__BB0_12:
	cvta.to.global.u64 	%rd60, %rd9;
	cvt.rzi.s32.f32 	%r52, %f68;
	and.b32  	%r53, %r52, 127;
	cvt.rn.f32.u32 	%f60, %r53;
	mad.lo.s32 	%r54, %r37, %r2, %r1;
	mul.wide.s32 	%rd61, %r54, 4;
	add.s64 	%rd62, %rd60, %rd61;
	st.global.f32 	[%rd62], %f60;
	ret;

}


// ===== COMPILED SASS (sm_100) =====

	.target	sm_100

	.elftype	@"ET_EXEC"


//--------------------- .note.nv.tkinfo           --------------------------
	.section	.note.nv.tkinfo,"",@"SHT_NOTE"
	.sectionflags	@"SHF_NOTE_NV_TKINFO"
	.tkinfo
        /*0018*/ 	.word	0x00000002
        /*0030*/ 	.string	""
        /*0030*/ 	.string	"ptxas"
        /*0030*/ 	.string	"Cuda compilation tools, release 13.0, V13.0.88"
        /*0030*/ 	.string	"Build cuda_13.0.r13.0/compiler.36424714_0"
        /*0030*/ 	.string	"-arch sm_100 -m 64 "



//--------------------- .note.nv.cuinfo           --------------------------
	.section	.note.nv.cuinfo,"",@"SHT_NOTE"
	.sectionflags	@"SHF_NOTE_NV_CUINFO"
        /*0018*/ 	.short	0x0002
        /*001a*/ 	.short	0x0064
        /*001c*/ 	.short	0x0082
	.zero		2


//--------------------- .nv.info                  --------------------------
	.section	.nv.info,"",@"SHT_CUDA_INFO"
	.align	4


	//----- nvinfo : EIATTR_REGCOUNT
	.align		4
        /*0000*/ 	.byte	0x04, 0x2f
        /*0002*/ 	.short	(.L_1 - .L_0)
	.align		4
.L_0:
        /*0004*/ 	.word	index@(_Z10mtxEncryptPfS_S_i)
        /*0008*/ 	.word	0x00000020


	//----- nvinfo : EIATTR_FRAME_SIZE
	.align		4
.L_1:
        /*000c*/ 	.byte	0x04, 0x11
        /*000e*/ 	.short	(.L_3 - .L_2)
	.align		4
.L_2:
        /*0010*/ 	.word	index@(_Z10mtxEncryptPfS_S_i)
        /*0014*/ 	.word	0x00000000


	//----- nvinfo : EIATTR_MIN_STACK_SIZE
	.align		4
.L_3:
        /*0018*/ 	.byte	0x04, 0x12
        /*001a*/ 	.short	(.L_5 - .L_4)
	.align		4
.L_4:
        /*001c*/ 	.word	index@(_Z10mtxEncryptPfS_S_i)
        /*0020*/ 	.word	0x00000000
.L_5:


//--------------------- .nv.compat                --------------------------
	.section	.nv.compat,"",@"SHT_CUDA_COMPAT_INFO"
	.align	4
        /*0000*/ 	.byte	0x02, 0x09, 0x00, 0x00, 0x02, 0x02, 0x01, 0x00, 0x02, 0x05, 0x05, 0x00, 0x03, 0x07, 0x01, 0x01
        /*0010*/ 	.byte	0x02, 0x03, 0x00, 0x00, 0x02, 0x06, 0x01, 0x00, 0x04, 0x0b, 0x08, 0x00, 0x09, 0x00, 0x00, 0x00
        /*0020*/ 	.byte	0x00, 0x00, 0x00, 0x00


//--------------------- .nv.info._Z10mtxEncryptPfS_S_i --------------------------
	.section	.nv.info._Z10mtxEncryptPfS_S_i,"",@"SHT_CUDA_INFO"
	.sectionflags	@""
	.align	4


	//----- nvinfo : EIATTR_CUDA_API_VERSION
	.align		4
        /*0000*/ 	.byte	0x04, 0x37
        /*0002*/ 	.short	(.L_7 - .L_6)
.L_6:
        /*0004*/ 	.word	0x00000082


	//----- nvinfo : EIATTR_KPARAM_INFO
	.align		4
.L_7:
        /*0008*/ 	.byte	0x04, 0x17
        /*000a*/ 	.short	(.L_9 - .L_8)
.L_8:
        /*000c*/ 	.word	0x00000000
        /*0010*/ 	.short	0x0003
        /*0012*/ 	.short	0x0018
        /*0014*/ 	.byte	0x00, 0xf0, 0x11, 0x00


	//----- nvinfo : EIATTR_KPARAM_INFO
	.align		4
.L_9:
        /*0018*/ 	.byte	0x04, 0x17
        /*001a*/ 	.short	(.L_11 - .L_10)
.L_10:
        /*001c*/ 	.word	0x00000000
        /*0020*/ 	.short	0x0002
        /*0022*/ 	.short	0x0010
        /*0024*/ 	.byte	0x00, 0xf5, 0x21, 0x00


	//----- nvinfo : EIATTR_KPARAM_INFO
	.align		4
.L_11:
        /*0028*/ 	.byte	0x04, 0x17
        /*002a*/ 	.short	(.L_13 - .L_12)
.L_12:
        /*002c*/ 	.word	0x00000000
        /*0030*/ 	.short	0x0001
        /*0032*/ 	.short	0x0008
        /*0034*/ 	.byte	0x00, 0xf5, 0x21, 0x00


	//----- nvinfo : EIATTR_KPARAM_INFO
	.align		4
.L_13:
        /*0038*/ 	.byte	0x04, 0x17
        /*003a*/ 	.short	(.L_15 - .L_14)
.L_14:
        /*003c*/ 	.word	0x00000000
        /*0040*/ 	.short	0x0000
        /*0042*/ 	.short	0x0000
        /*0044*/ 	.byte	0x00, 0xf5, 0x21, 0x00


	//----- nvinfo : EIATTR_SPARSE_MMA_MASK
	.align		4
.L_15:
        /*0048*/ 	.byte	0x03, 0x50
        /*004a*/ 	.short	0x0000


	//----- nvinfo : EIATTR_MAXREG_COUNT
	.align		4
        /*004c*/ 	.byte	0x03, 0x1b
        /*004e*/ 	.short	0x00ff


	//----- nvinfo : EIATTR_MERCURY_ISA_VERSION
	.align		4
        /*0050*/ 	.byte	0x03, 0x5f
        /*0052*/ 	.short	0x0101


	//----- nvinfo : EIATTR_VRC_CTA_INIT_COUNT
	.align		4
        /*0054*/ 	.byte	0x02, 0x4a
	.zero		1
	.zero		1


	//----- nvinfo : EIATTR_EXIT_INSTR_OFFSETS
	.align		4
        /*0058*/ 	.byte	0x04, 0x1c
        /*005a*/ 	.short	(.L_17 - .L_16)


	//   ....[0]....
.L_16:
        /*005c*/ 	.word	0x00000990


	//----- nvinfo : EIATTR_CBANK_PARAM_SIZE
	.align		4
.L_17:
        /*0060*/ 	.byte	0x03, 0x19
        /*0062*/ 	.short	0x001c


	//----- nvinfo : EIATTR_PARAM_CBANK
	.align		4
        /*0064*/ 	.byte	0x04, 0x0a
        /*0066*/ 	.short	(.L_19 - .L_18)
	.align		4
.L_18:
        /*0068*/ 	.word	index@(.nv.constant0._Z10mtxEncryptPfS_S_i)
        /*006c*/ 	.short	0x0380
        /*006e*/ 	.short	0x001c


	//----- nvinfo : EIATTR_SW_WAR
	.align		4
.L_19:
        /*0070*/ 	.byte	0x04, 0x36
        /*0072*/ 	.short	(.L_21 - .L_20)
.L_20:
        /*0074*/ 	.word	0x00000008
.L_21:


//--------------------- .nv.callgraph             --------------------------
	.section	.nv.callgraph,"",@"SHT_CUDA_CALLGRAPH"
	.align	4
	.sectionentsize	8
	.align		4
        /*0000*/ 	.word	0x00000000
	.align		4
        /*0004*/ 	.word	0xffffffff
	.align		4
        /*0008*/ 	.word	0x00000000
	.align		4
        /*000c*/ 	.word	0xfffffffe
	.align		4
        /*0010*/ 	.word	0x00000000
	.align		4
        /*0014*/ 	.word	0xfffffffd
	.align		4
        /*0018*/ 	.word	0x00000000
	.align		4
        /*001c*/ 	.word	0xfffffffc


//--------------------- .text._Z10mtxEncryptPfS_S_i --------------------------
	.section	.text._Z10mtxEncryptPfS_S_i,"ax",@progbits
	.align	128
        .global         _Z10mtxEncryptPfS_S_i
        .type           _Z10mtxEncryptPfS_S_i,@function
        .size           _Z10mtxEncryptPfS_S_i,(.L_x_5 - _Z10mtxEncryptPfS_S_i)
        .other          _Z10mtxEncryptPfS_S_i,@"STO_CUDA_ENTRY STV_DEFAULT"
_Z10mtxEncryptPfS_S_i:
.text._Z10mtxEncryptPfS_S_i:
[----:B------:R-:W-:Y:S08]  /*0000*/  LDC R1, c[0x0][0x37c] ;  /* 0x0000df00ff017b82 */ /* 0x000ff00000000800 */
[----:B------:R-:W0:Y:S01]  /*0010*/  LDC R0, c[0x0][0x398] ;  /* 0x0000e600ff007b82 */ /* 0x000e220000000800 */
[----:B------:R-:W1:Y:S01]  /*0020*/  S2R R3, SR_TID.X ;  /* 0x0000000000037919 */ /* 0x000e620000002100 */
[----:B------:R-:W2:Y:S01]  /*0030*/  LDCU.64 UR4, c[0x0][0x358] ;  /* 0x00006b00ff0477ac */ /* 0x000ea20008000a00 */
[----:B------:R-:W-:Y:S01]  /*0040*/  HFMA2 R20, -RZ, RZ, 0, 0 ;  /* 0x00000000ff147431 */ /* 0x000fe200000001ff */
[----:B------:R-:W3:Y:S01]  /*0050*/  S2R R5, SR_TID.Y ;  /* 0x0000000000057919 */ /* 0x000ee20000002200 */
[----:B0-----:R-:W-:-:S13]  /*0060*/  ISETP.GE.AND P0, PT, R0, 0x1, PT ;  /* 0x000000010000780c */ /* 0x001fda0003f06270 */
[----:B-123--:R-:W-:Y:S05]  /*0070*/  @!P0 BRA `(.L_x_0) ;  /* 0x0000000800288947 */ /* 0x00efea0003800000 */
[C---:B------:R-:W-:Y:S01]  /*0080*/  ISETP.GE.U32.AND P1, PT, R0.reuse, 0x8, PT ;  /* 0x000000080000780c */ /* 0x040fe20003f26070 */
[----:B------:R-:W-:Y:S01]  /*0090*/  IMAD R6, R5, R0, RZ ;  /* 0x0000000005067224 */ /* 0x000fe200078e02ff */
[----:B------:R-:W-:Y:S02]  /*00a0*/  LOP3.LUT R4, R0, 0x7, RZ, 0xc0, !PT ;  /* 0x0000000700047812 */ /* 0x000fe400078ec0ff */
[----:B------:R-:W-:Y:S02]  /*00b0*/  MOV R20, RZ ;  /* 0x000000ff00147202 */ /* 0x000fe40000000f00 */
[----:B------:R-:W-:Y:S02]  /*00c0*/  ISETP.NE.AND P0, PT, R4, RZ, PT ;  /* 0x000000ff0400720c */ /* 0x000fe40003f05270 */
[----:B------:R-:W-:-:S05]  /*00d0*/  MOV R7, RZ ;  /* 0x000000ff00077202 */ /* 0x000fca0000000f00 */
[----:B------:R-:W-:Y:S06]  /*00e0*/  @!P1 BRA `(.L_x_1) ;  /* 0x0000000000fc9947 */ /* 0x000fec0003800000 */
[----:B------:R-:W0:Y:S01]  /*00f0*/  LDC.64 R8, c[0x0][0x380] ;  /* 0x0000e000ff087b82 */ /* 0x000e220000000a00 */
[C---:B------:R-:W-:Y:S01]  /*0100*/  LOP3.LUT R7, R0.reuse, 0x7ffffff8, RZ, 0xc0, !PT ;  /* 0x7ffffff800077812 */ /* 0x040fe200078ec0ff */
[C-C-:B------:R-:W-:Y:S01]  /*0110*/  IMAD R11, R0.reuse, 0x3, R3.reuse ;  /* 0x00000003000b7824 */ /* 0x140fe200078e0203 */
[----:B------:R-:W-:Y:S01]  /*0120*/  IADD3 R2, PT, PT, R3, R0, RZ ;  /* 0x0000000003027210 */ /* 0x000fe20007ffe0ff */
[C-C-:B------:R-:W-:Y:S01]  /*0130*/  IMAD R27, R0.reuse, 0x4, R3.reuse ;  /* 0x00000004001b7824 */ /* 0x140fe200078e0203 */
[C---:B------:R-:W-:Y:S01]  /*0140*/  SHF.L.U32 R10, R0.reuse, 0x3, RZ ;  /* 0x00000003000a7819 */ /* 0x040fe200000006ff */
[C-C-:B------:R-:W-:Y:S01]  /*0150*/  IMAD R29, R0.reuse, 0x5, R3.reuse ;  /* 0x00000005001d7824 */ /* 0x140fe200078e0203 */
[----:B------:R-:W-:Y:S01]  /*0160*/  MOV R20, RZ ;  /* 0x000000ff00147202 */ /* 0x000fe20000000f00 */
[----:B------:R-:W1:Y:S01]  /*0170*/  LDC.64 R12, c[0x0][0x388] ;  /* 0x0000e200ff0c7b82 */ /* 0x000e620000000a00 */
[C-C-:B------:R-:W-:Y:S02]  /*0180*/  IMAD R26, R0.reuse, 0x6, R3.reuse ;  /* 0x00000006001a7824 */ /* 0x140fe400078e0203 */
[----:B------:R-:W-:-:S02]  /*0190*/  IMAD R28, R0, 0x7, R3 ;  /* 0x00000007001c7824 */ /* 0x000fc400078e0203 */
[----:B0-----:R-:W-:-:S03]  /*01a0*/  IMAD.WIDE.U32 R8, R6, 0x4, R8 ;  /* 0x0000000406087825 */ /* 0x001fc600078e0008 */
[----:B------:R-:W-:Y:S02]  /*01b0*/  IADD3 R19, P1, PT, R8, 0x10, RZ ;  /* 0x0000001008137810 */ /* 0x000fe40007f3e0ff */
[----:B------:R-:W-:Y:S01]  /*01c0*/  IADD3 R8, PT, PT, -R7, RZ, RZ ;  /* 0x000000ff07087210 */ /* 0x000fe20007ffe1ff */
[----:B-1----:R-:W-:Y:S01]  /*01d0*/  IMAD.WIDE.U32 R16, R3, 0x4, R12 ;  /* 0x0000000403107825 */ /* 0x002fe200078e000c */
[----:B------:R-:W-:Y:S02]  /*01e0*/  IADD3.X R22, PT, PT, RZ, R9, RZ, P1, !PT ;  /* 0x00000009ff167210 */ /* 0x000fe40000ffe4ff */
[----:B------:R-:W-:-:S07]  /*01f0*/  LEA R9, R0, R3, 0x1 ;  /* 0x0000000300097211 */ /* 0x000fce00078e08ff */
.L_x_2:
[----:B------:R-:W-:Y:S02]  /*0200*/  MOV R14, R19 ;  /* 0x00000013000e7202 */ /* 0x000fe40000000f00 */
[----:B------:R-:W-:Y:S01]  /*0210*/  MOV R15, R22 ;  /* 0x00000016000f7202 */ /* 0x000fe20000000f00 */
[--C-:B------:R-:W-:Y:S01]  /*0220*/  IMAD.WIDE.U32 R18, R2, 0x4, R12.reuse ;  /* 0x0000000402127825 */ /* 0x100fe200078e000c */
[----:B------:R-:W2:Y:S04]  /*0230*/  LDG.E R22, desc[UR4][R16.64] ;  /* 0x0000000410167981 */ /* 0x000ea8000c1e1900 */
[----:B------:R-:W2:Y:S04]  /*0240*/  LDG.E R21, desc[UR4][R14.64+-0x10] ;  /* 0xfffff0040e157981 */ /* 0x000ea8000c1e1900 */
[----:B------:R-:W3:Y:S04]  /*0250*/  LDG.E R18, desc[UR4][R18.64] ;  /* 0x0000000412127981 */ /* 0x000ee8000c1e1900 */
[----:B------:R-:W3:Y:S01]  /*0260*/  LDG.E R23, desc[UR4][R14.64+-0xc] ;  /* 0xfffff4040e177981 */ /* 0x000ee2000c1e1900 */
[----:B------:R-:W-:-:S06]  /*0270*/  IMAD.WIDE.U32 R24, R9, 0x4, R12 ;  /* 0x0000000409187825 */ /* 0x000fcc00078e000c */
[----:B------:R-:W4:Y:S04]  /*0280*/  LDG.E R24, desc[UR4][R24.64] ;  /* 0x0000000418187981 */ /* 0x000f28000c1e1900 */
[----:B------:R-:W5:Y:S01]  /*0290*/  LDG.E R25, desc[UR4][R14.64+0x4] ;  /* 0x000004040e197981 */ /* 0x000f62000c1e1900 */
[----:B--2---:R-:W-:-:S03]  /*02a0*/  FFMA R20, R21, R22, R20 ;  /* 0x0000001615147223 */ /* 0x004fc60000000014 */
[----:B------:R-:W4:Y:S01]  /*02b0*/  LDG.E R21, desc[UR4][R14.64+-0x8] ;  /* 0xfffff8040e157981 */ /* 0x000f22000c1e1900 */
[----:B---3--:R-:W-:Y:S01]  /*02c0*/  FFMA R20, R23, R18, R20 ;  /* 0x0000001217147223 */ /* 0x008fe20000000014 */
[----:B------:R-:W-:-:S06]  /*02d0*/  IMAD.WIDE.U32 R22, R11, 0x4, R12 ;  /* 0x000000040b167825 */ /* 0x000fcc00078e000c */
[----:B------:R-:W2:Y:S04]  /*02e0*/  LDG.E R22, desc[UR4][R22.64] ;  /* 0x0000000416167981 */ /* 0x000ea8000c1e1900 */
[----:B------:R-:W2:Y:S01]  /*02f0*/  LDG.E R23, desc[UR4][R14.64+-0x4] ;  /* 0xfffffc040e177981 */ /* 0x000ea2000c1e1900 */
[----:B------:R-:W-:-:S06]  /*0300*/  IMAD.WIDE.U32 R18, R27, 0x4, R12 ;  /* 0x000000041b127825 */ /* 0x000fcc00078e000c */
[----:B------:R-:W3:Y:S04]  /*0310*/  LDG.E R18, desc[UR4][R18.64] ;  /* 0x0000000412127981 */ /* 0x000ee8000c1e1900 */
[----:B------:R-:W3:Y:S01]  /*0320*/  LDG.E R19, desc[UR4][R14.64] ;  /* 0x000000040e137981 */ /* 0x000ee2000c1e1900 */
[----:B----4-:R-:W-:-:S04]  /*0330*/  FFMA R20, R21, R24, R20 ;  /* 0x0000001815147223 */ /* 0x010fc80000000014 */
[----:B--2---:R-:W-:Y:S01]  /*0340*/  FFMA R22, R23, R22, R20 ;  /* 0x0000001617167223 */ /* 0x004fe20000000014 */
[----:B------:R-:W-:-:S06]  /*0350*/  IMAD.WIDE.U32 R20, R29, 0x4, R12 ;  /* 0x000000041d147825 */ /* 0x000fcc00078e000c */
[----:B------:R-:W5:Y:S01]  /*0360*/  LDG.E R20, desc[UR4][R20.64] ;  /* 0x0000000414147981 */ /* 0x000f62000c1e1900 */
[----:B---3--:R-:W-:Y:S01]  /*0370*/  FFMA R24, R19, R18, R22 ;  /* 0x0000001213187223 */ /* 0x008fe20000000016 */
[----:B------:R-:W-:Y:S02]  /*0380*/  IMAD.WIDE.U32 R22, R26, 0x4, R12 ;  /* 0x000000041a167825 */ /* 0x000fe400078e000c */
[----:B------:R-:W2:Y:S04]  /*0390*/  LDG.E R19, desc[UR4][R14.64+0x8] ;  /* 0x000008040e137981 */ /* 0x000ea8000c1e1900 */
[----:B------:R-:W3:Y:S04]  /*03a0*/  LDG.E R21, desc[UR4][R14.64+0xc] ;  /* 0x00000c040e157981 */ /* 0x000ee8000c1e1900 */
[----:B------:R-:W2:Y:S01]  /*03b0*/  LDG.E R22, desc[UR4][R22.64] ;  /* 0x0000000416167981 */ /* 0x000ea2000c1e1900 */
[----:B-----5:R-:W-:Y:S01]  /*03c0*/  FFMA R18, R25, R20, R24 ;  /* 0x0000001419127223 */ /* 0x020fe20000000018 */
[----:B------:R-:W-:-:S06]  /*03d0*/  IMAD.WIDE.U32 R24, R28, 0x4, R12 ;  /* 0x000000041c187825 */ /* 0x000fcc00078e000c */
[----:B------:R-:W3:Y:S01]  /*03e0*/  LDG.E R24, desc[UR4][R24.64] ;  /* 0x0000000418187981 */ /* 0x000ee2000c1e1900 */
[----:B------:R-:W-:Y:S02]  /*03f0*/  VIADD R8, R8, 0x8 ;  /* 0x0000000808087836 */ /* 0x000fe40000000000 */
[----:B--2---:R-:W-:Y:S01]  /*0400*/  FFMA R18, R19, R22, R18 ;  /* 0x0000001613127223 */ /* 0x004fe20000000012 */
[----:B------:R-:W-:-:S04]  /*0410*/  IADD3 R19, P1, PT, R14, 0x20, RZ ;  /* 0x000000200e137810 */ /* 0x000fc80007f3e0ff */
[----:B------:R-:W-:Y:S02]  /*0420*/  IADD3.X R22, PT, PT, RZ, R15, RZ, P1, !PT ;  /* 0x0000000fff167210 */ /* 0x000fe40000ffe4ff */
[----:B------:R-:W-:Y:S01]  /*0430*/  ISETP.NE.AND P1, PT, R8, RZ, PT ;  /* 0x000000ff0800720c */ /* 0x000fe20003f25270 */
[C---:B------:R-:W-:Y:S01]  /*0440*/  IMAD.IADD R26, R10.reuse, 0x1, R26 ;  /* 0x000000010a1a7824 */ /* 0x040fe200078e021a */
[C---:B------:R-:W-:Y:S01]  /*0450*/  IADD3 R2, PT, PT, R10.reuse, R2, RZ ;  /* 0x000000020a027210 */ /* 0x040fe20007ffe0ff */
[C---:B------:R-:W-:Y:S01]  /*0460*/  IMAD.WIDE.U32 R16, R10.reuse, 0x4, R16 ;  /* 0x000000040a107825 */ /* 0x040fe200078e0010 */
[C---:B------:R-:W-:Y:S02]  /*0470*/  IADD3 R9, PT, PT, R10.reuse, R9, RZ ;  /* 0x000000090a097210 */ /* 0x040fe40007ffe0ff */
[C---:B------:R-:W-:Y:S02]  /*0480*/  IADD3 R11, PT, PT, R10.reuse, R11, RZ ;  /* 0x0000000b0a0b7210 */ /* 0x040fe40007ffe0ff */
[----:B------:R-:W-:-:S02]  /*0490*/  IADD3 R27, PT, PT, R10, R27, RZ ;  /* 0x0000001b0a1b7210 */ /* 0x000fc40007ffe0ff */
[C---:B------:R-:W-:Y:S02]  /*04a0*/  IADD3 R29, PT, PT, R10.reuse, R29, RZ ;  /* 0x0000001d0a1d7210 */ /* 0x040fe40007ffe0ff */
[----:B------:R-:W-:Y:S01]  /*04b0*/  IADD3 R28, PT, PT, R10, R28, RZ ;  /* 0x0000001c0a1c7210 */ /* 0x000fe20007ffe0ff */
[----:B---3--:R-:W-:Y:S01]  /*04c0*/  FFMA R20, R21, R24, R18 ;  /* 0x0000001815147223 */ /* 0x008fe20000000012 */
[----:B------:R-:W-:Y:S06]  /*04d0*/  @P1 BRA `(.L_x_2) ;  /* 0xfffffffc00481947 */ /* 0x000fec000383ffff */
.L_x_1:
[----:B------:R-:W-:Y:S05]  /*04e0*/  @!P0 BRA `(.L_x_0) ;  /* 0x00000004000c8947 */ /* 0x000fea0003800000 */
[----:B------:R-:W-:Y:S02]  /*04f0*/  ISETP.GE.U32.AND P1, PT, R4, 0x4, PT ;  /* 0x000000040400780c */ /* 0x000fe40003f26070 */
[----:B------:R-:W-:-:S04]  /*0500*/  LOP3.LUT R2, R0, 0x3, RZ, 0xc0, !PT ;  /* 0x0000000300027812 */ /* 0x000fc800078ec0ff */
[----:B------:R-:W-:-:S07]  /*0510*/  ISETP.NE.AND P0, PT, R2, RZ, PT ;  /* 0x000000ff0200720c */ /* 0x000fce0003f05270 */
[----:B------:R-:W-:Y:S06]  /*0520*/  @!P1 BRA `(.L_x_3) ;  /* 0x0000000000789947 */ /* 0x000fec0003800000 */
[----:B------:R-:W0:Y:S01]  /*0530*/  LDC.64 R16, c[0x0][0x380] ;  /* 0x0000e000ff107b82 */ /* 0x000e220000000a00 */
[----:B------:R-:W1:Y:S01]  /*0540*/  LDCU.64 UR6, c[0x0][0x380] ;  /* 0x00007000ff0677ac */ /* 0x000e620008000a00 */
[-C--:B------:R-:W-:Y:S01]  /*0550*/  IMAD R15, R7, R0.reuse, R3 ;  /* 0x00000000070f7224 */ /* 0x080fe200078e0203 */
[CC--:B------:R-:W-:Y:S02]  /*0560*/  IADD3 R11, PT, PT, R6.reuse, R7.reuse, RZ ;  /* 0x00000007060b7210 */ /* 0x0c0fe40007ffe0ff */
[----:B------:R-:W-:Y:S02]  /*0570*/  IADD3 R4, P1, PT, R6, R7, RZ ;  /* 0x0000000706047210 */ /* 0x000fe40007f3e0ff */
[-C--:B------:R-:W-:Y:S01]  /*0580*/  IADD3 R19, PT, PT, R15, R0.reuse, RZ ;  /* 0x000000000f137210 */ /* 0x080fe20007ffe0ff */
[----:B------:R-:W2:Y:S03]  /*0590*/  LDC.64 R8, c[0x0][0x388] ;  /* 0x0000e200ff087b82 */ /* 0x000ea60000000a00 */
[----:B------:R-:W-:Y:S01]  /*05a0*/  IADD3 R21, PT, PT, R19, R0, RZ ;  /* 0x0000000013157210 */ /* 0x000fe20007ffe0ff */
[----:B0-----:R-:W-:Y:S01]  /*05b0*/  IMAD.WIDE.U32 R16, R11, 0x4, R16 ;  /* 0x000000040b107825 */ /* 0x001fe200078e0010 */
[----:B------:R-:W-:-:S02]  /*05c0*/  IADD3.X R11, PT, PT, RZ, RZ, RZ, P1, !PT ;  /* 0x000000ffff0b7210 */ /* 0x000fc40000ffe4ff */
[----:B-1----:R-:W-:-:S03]  /*05d0*/  LEA R10, P1, R4, UR6, 0x2 ;  /* 0x00000006040a7c11 */ /* 0x002fc6000f8210ff */
[----:B------:R-:W3:Y:S01]  /*05e0*/  LDG.E R17, desc[UR4][R16.64] ;  /* 0x0000000410117981 */ /* 0x000ee2000c1e1900 */
[----:B------:R-:W-:Y:S01]  /*05f0*/  LEA.HI.X R11, R4, UR7, R11, 0x2, P1 ;  /* 0x00000007040b7c11 */ /* 0x000fe200088f140b */
[----:B--2---:R-:W-:-:S04]  /*0600*/  IMAD.WIDE.U32 R14, R15, 0x4, R8 ;  /* 0x000000040f0e7825 */ /* 0x004fc800078e0008 */
[--C-:B------:R-:W-:Y:S01]  /*0610*/  IMAD.WIDE.U32 R12, R19, 0x4, R8.reuse ;  /* 0x00000004130c7825 */ /* 0x100fe200078e0008 */
[----:B------:R-:W2:Y:S03]  /*0620*/  LDG.E R4, desc[UR4][R10.64+0x4] ;  /* 0x000004040a047981 */ /* 0x000ea6000c1e1900 */
[C---:B------:R-:W-:Y:S01]  /*0630*/  IMAD.WIDE.U32 R18, R21.reuse, 0x4, R8 ;  /* 0x0000000415127825 */ /* 0x040fe200078e0008 */
[----:B------:R-:W3:Y:S03]  /*0640*/  LDG.E R14, desc[UR4][R14.64] ;  /* 0x000000040e0e7981 */ /* 0x000ee6000c1e1900 */
[----:B------:R-:W-:Y:S01]  /*0650*/  IMAD.IADD R21, R21, 0x1, R0 ;  /* 0x0000000115157824 */ /* 0x000fe200078e0200 */
[----:B------:R-:W2:Y:S03]  /*0660*/  LDG.E R12, desc[UR4][R12.64] ;  /* 0x000000040c0c7981 */ /* 0x000ea6000c1e1900 */
[----:B------:R-:W-:Y:S01]  /*0670*/  IMAD.WIDE.U32 R8, R21, 0x4, R8 ;  /* 0x0000000415087825 */ /* 0x000fe200078e0008 */
[----:B------:R-:W4:Y:S04]  /*0680*/  LDG.E R18, desc[UR4][R18.64] ;  /* 0x0000000412127981 */ /* 0x000f28000c1e1900 */
[----:B------:R-:W4:Y:S04]  /*0690*/  LDG.E R21, desc[UR4][R10.64+0x8] ;  /* 0x000008040a157981 */ /* 0x000f28000c1e1900 */
[----:B------:R-:W5:Y:S04]  /*06a0*/  LDG.E R23, desc[UR4][R10.64+0xc] ;  /* 0x00000c040a177981 */ /* 0x000f68000c1e1900 */
[----:B------:R-:W5:Y:S01]  /*06b0*/  LDG.E R8, desc[UR4][R8.64] ;  /* 0x0000000408087981 */ /* 0x000f62000c1e1900 */
[----:B------:R-:W-:Y:S01]  /*06c0*/  IADD3 R7, PT, PT, R7, 0x4, RZ ;  /* 0x0000000407077810 */ /* 0x000fe20007ffe0ff */
[----:B---3--:R-:W-:-:S04]  /*06d0*/  FFMA R17, R17, R14, R20 ;  /* 0x0000000e11117223 */ /* 0x008fc80000000014 */
[----:B--2---:R-:W-:-:S04]  /*06e0*/  FFMA R4, R4, R12, R17 ;  /* 0x0000000c04047223 */ /* 0x004fc80000000011 */
[----:B----4-:R-:W-:-:S04]  /*06f0*/  FFMA R4, R21, R18, R4 ;  /* 0x0000001215047223 */ /* 0x010fc80000000004 */
[----:B-----5:R-:W-:-:S07]  /*0700*/  FFMA R20, R23, R8, R4 ;  /* 0x0000000817147223 */ /* 0x020fce0000000004 */
.L_x_3:
[----:B------:R-:W-:Y:S05]  /*0710*/  @!P0 BRA `(.L_x_0) ;  /* 0x0000000000808947 */ /* 0x000fea0003800000 */
[----:B------:R-:W-:Y:S01]  /*0720*/  ISETP.NE.AND P1, PT, R2, 0x1, PT ;  /* 0x000000010200780c */ /* 0x000fe20003f25270 */
[----:B------:R-:W0:Y:S01]  /*0730*/  LDC.64 R18, c[0x0][0x380] ;  /* 0x0000e000ff127b82 */ /* 0x000e220000000a00 */
[----:B------:R-:W-:-:S04]  /*0740*/  LOP3.LUT R2, R0, 0x1, RZ, 0xc0, !PT ;  /* 0x0000000100027812 */ /* 0x000fc800078ec0ff */
[----:B------:R-:W-:-:S03]  /*0750*/  ISETP.NE.U32.AND P0, PT, R2, 0x1, PT ;  /* 0x000000010200780c */ /* 0x000fc60003f05070 */
[----:B------:R-:W1:Y:S04]  /*0760*/  LDC.64 R14, c[0x0][0x388] ;  /* 0x0000e200ff0e7b82 */ /* 0x000e680000000a00 */
[CC--:B------:R-:W-:Y:S01]  /*0770*/  @P1 IADD3 R17, PT, PT, R6.reuse, R7.reuse, RZ ;  /* 0x0000000706111210 */ /* 0x0c0fe20007ffe0ff */
[CC--:B------:R-:W-:Y:S01]  /*0780*/  @P1 IMAD R21, R7.reuse, R0.reuse, R3 ;  /* 0x0000000007151224 */ /* 0x0c0fe200078e0203 */
[----:B------:R-:W-:Y:S02]  /*0790*/  @P1 IADD3 R2, P2, PT, R6, R7, RZ ;  /* 0x0000000706021210 */ /* 0x000fe40007f5e0ff */
[----:B------:R-:W2:Y:S01]  /*07a0*/  @P1 LDC.64 R12, c[0x0][0x380] ;  /* 0x0000e000ff0c1b82 */ /* 0x000ea20000000a00 */
[----:B------:R-:W-:Y:S02]  /*07b0*/  @P1 IADD3 R7, PT, PT, R7, 0x2, RZ ;  /* 0x0000000207071810 */ /* 0x000fe40007ffe0ff */
[----:B------:R-:W-:-:S02]  /*07c0*/  @P1 IADD3 R23, PT, PT, R21, R0, RZ ;  /* 0x0000000015171210 */ /* 0x000fc40007ffe0ff */
[----:B------:R-:W-:-:S03]  /*07d0*/  @P1 IADD3.X R4, PT, PT, RZ, RZ, RZ, P2, !PT ;  /* 0x000000ffff041210 */ /* 0x000fc600017fe4ff */
[----:B------:R-:W3:Y:S01]  /*07e0*/  LDC.64 R8, c[0x0][0x380] ;  /* 0x0000e000ff087b82 */ /* 0x000ee20000000a00 */
[----:B0-----:R-:W-:-:S06]  /*07f0*/  @P1 IMAD.WIDE.U32 R18, R17, 0x4, R18 ;  /* 0x0000000411121825 */ /* 0x001fcc00078e0012 */
[----:B------:R-:W4:Y:S01]  /*0800*/  @P1 LDG.E R19, desc[UR4][R18.64] ;  /* 0x0000000412131981 */ /* 0x000f22000c1e1900 */
[----:B------:R-:W0:Y:S01]  /*0810*/  LDC.64 R10, c[0x0][0x388] ;  /* 0x0000e200ff0a7b82 */ /* 0x000e220000000a00 */
[----:B-1----:R-:W-:Y:S01]  /*0820*/  @P1 IMAD.WIDE.U32 R16, R21, 0x4, R14 ;  /* 0x0000000415101825 */ /* 0x002fe200078e000e */
[----:B------:R-:W-:-:S03]  /*0830*/  @!P0 IADD3 R21, PT, PT, R6, R7, RZ ;  /* 0x0000000706158210 */ /* 0x000fc60007ffe0ff */
[----:B------:R-:W-:Y:S02]  /*0840*/  @P1 IMAD.WIDE.U32 R14, R23, 0x4, R14 ;  /* 0x00000004170e1825 */ /* 0x000fe400078e000e */
[----:B------:R-:W4:Y:S01]  /*0850*/  @P1 LDG.E R16, desc[UR4][R16.64] ;  /* 0x0000000410101981 */ /* 0x000f22000c1e1900 */
[C---:B--2---:R-:W-:Y:S01]  /*0860*/  @P1 LEA R12, P2, R2.reuse, R12, 0x2 ;  /* 0x0000000c020c1211 */ /* 0x044fe200078410ff */
[----:B------:R-:W-:Y:S02]  /*0870*/  @!P0 IMAD R7, R7, R0, R3 ;  /* 0x0000000007078224 */ /* 0x000fe400078e0203 */
[----:B------:R-:W2:Y:S01]  /*0880*/  @P1 LDG.E R14, desc[UR4][R14.64] ;  /* 0x000000040e0e1981 */ /* 0x000ea2000c1e1900 */
[----:B------:R-:W-:Y:S01]  /*0890*/  @P1 LEA.HI.X R13, R2, R13, R4, 0x2, P2 ;  /* 0x0000000d020d1211 */ /* 0x000fe200010f1404 */
[----:B---3--:R-:W-:-:S04]  /*08a0*/  @!P0 IMAD.WIDE.U32 R8, R21, 0x4, R8 ;  /* 0x0000000415088825 */ /* 0x008fc800078e0008 */
[----:B------:R-:W2:Y:S04]  /*08b0*/  @P1 LDG.E R12, desc[UR4][R12.64+0x4] ;  /* 0x000004040c0c1981 */ /* 0x000ea8000c1e1900 */
[----:B------:R-:W3:Y:S01]  /*08c0*/  @!P0 LDG.E R9, desc[UR4][R8.64] ;  /* 0x0000000408098981 */ /* 0x000ee2000c1e1900 */
[----:B0-----:R-:W-:-:S06]  /*08d0*/  @!P0 IMAD.WIDE.U32 R10, R7, 0x4, R10 ;  /* 0x00000004070a8825 */ /* 0x001fcc00078e000a */
[----:B------:R-:W3:Y:S01]  /*08e0*/  @!P0 LDG.E R10, desc[UR4][R10.64] ;  /* 0x000000040a0a8981 */ /* 0x000ee2000c1e1900 */
[----:B----4-:R-:W-:-:S04]  /*08f0*/  @P1 FFMA R19, R19, R16, R20 ;  /* 0x0000001013131223 */ /* 0x010fc80000000014 */
[----:B--2---:R-:W-:-:S04]  /*0900*/  @P1 FFMA R20, R12, R14, R19 ;  /* 0x0000000e0c141223 */ /* 0x004fc80000000013 */
[----:B---3--:R-:W-:-:S07]  /*0910*/  @!P0 FFMA R20, R9, R10, R20 ;  /* 0x0000000a09148223 */ /* 0x008fce0000000014 */
.L_x_0:
[----:B------:R-:W0:Y:S01]  /*0920*/  LDC.64 R6, c[0x0][0x390] ;  /* 0x0000e400ff067b82 */ /* 0x000e220000000a00 */
[----:B------:R-:W1:Y:S01]  /*0930*/  F2I.TRUNC.NTZ R20, R20 ;  /* 0x0000001400147305 */ /* 0x000e62000020f100 */
[----:B------:R-:W-:Y:S01]  /*0940*/  IMAD R3, R5, R0, R3 ;  /* 0x0000000005037224 */ /* 0x000fe200078e0203 */
[----:B-1----:R-:W-:-:S04]  /*0950*/  LOP3.LUT R0, R20, 0x7f, RZ, 0xc0, !PT ;  /* 0x0000007f14007812 */ /* 0x002fc800078ec0ff */
[----:B------:R-:W-:Y:S01]  /*0960*/  I2FP.F32.U32 R5, R0 ;  /* 0x0000000000057245 */ /* 0x000fe20000201000 */
[----:B0-----:R-:W-:-:S05]  /*0970*/  IMAD.WIDE R2, R3, 0x4, R6 ;  /* 0x0000000403027825 */ /* 0x001fca00078e0206 */
[----:B------:R-:W-:Y:S01]  /*0980*/  STG.E desc[UR4][R2.64], R5 ;  /* 0x0000000502007986 */ /* 0x000fe2000c101904 */
[----:B------:R-:W-:Y:S05]  /*0990*/  EXIT ;  /* 0x000000000000794d */ /* 0x000fea0003800000 */
.L_x_4:
[----:B------:R-:W-:-:S00]  /*09a0*/  BRA `(.L_x_4) ;  /* 0xfffffffc00fc7947 */ /* 0x000fc0000383ffff */
[----:B------:R-:W-:-:S00]  /*09b0*/  NOP ;  /* 0x0000000000007918 */ /* 0x000fc00000000000 */
        /* <DEDUP_REMOVED lines=12> */
.L_x_5:


//--------------------- .nv.shared.reserved.0     --------------------------
	.section	.nv.shared.reserved.0,"aw",@nobits
	.weak		__nv_reservedSMEM_offset_0_alias
	.size		__nv_reservedSMEM_offset_0_alias, 0, 64
	.other		__nv_reservedSMEM_offset_0_alias,@"STO_CUDA_RESERVED_SHARED STV_DEFAULT"
__nv_reservedSMEM_offset_0_alias:
	.zero		0
	.zero		64


//--------------------- .nv.constant0._Z10mtxEncryptPfS_S_i --------------------------
	.section	.nv.constant0._Z10mtxEncryptPfS_S_i,"a",@progbits
	.sectionflags	@""
	.align	4
.nv.constant0._Z10mtxEncryptPfS_S_i:
	.zero		924


//--------------------- SYMBOLS --------------------------

	.type		.nv.reservedSmem.offset0,@object
	.size		.nv.reservedSmem.offset0,0x4
